//
// Generated by NVIDIA NVVM Compiler
//
// Compiler Build ID: CL-36424714
// Cuda compilation tools, release 13.0, V13.0.88
// Based on NVVM 20.0.0
//

.version 9.0
.target sm_100
.address_size 64

	// .globl	_Z5mul24v

.visible .entry _Z5mul24v()
{


	ret;

}


// ===== COMPILED SASS (sm_100) =====

	.target	sm_100

	.elftype	@"ET_EXEC"


//--------------------- .note.nv.tkinfo           --------------------------
	.section	.note.nv.tkinfo,"",@"SHT_NOTE"
	.sectionflags	@"SHF_NOTE_NV_TKINFO"
	.tkinfo
        /*0018*/ 	.word	0x00000002
        /*0030*/ 	.string	""
        /*0030*/ 	.string	"ptxas"
        /*0030*/ 	.string	"Cuda compilation tools, release 13.0, V13.0.88"
        /*0030*/ 	.string	"Build cuda_13.0.r13.0/compiler.36424714_0"
        /*0030*/ 	.string	"-arch sm_100 -m 64 "



//--------------------- .note.nv.cuinfo           --------------------------
	.section	.note.nv.cuinfo,"",@"SHT_NOTE"
	.sectionflags	@"SHF_NOTE_NV_CUINFO"
        /*0018*/ 	.short	0x0002
        /*001a*/ 	.short	0x0064
        /*001c*/ 	.short	0x0082
	.zero		2


//--------------------- .nv.info                  --------------------------
	.section	.nv.info,"",@"SHT_CUDA_INFO"
	.align	4


	//----- nvinfo : EIATTR_REGCOUNT
	.align		4
        /*0000*/ 	.byte	0x04, 0x2f
        /*0002*/ 	.short	(.L_1 - .L_0)
	.align		4
.L_0:
        /*0004*/ 	.word	index@(_Z5mul24v)
        /*0008*/ 	.word	0x00000004


	//----- nvinfo : EIATTR_FRAME_SIZE
	.align		4
.L_1:
        /*000c*/ 	.byte	0x04, 0x11
        /*000e*/ 	.short	(.L_3 - .L_2)
	.align		4
.L_2:
        /*0010*/ 	.word	index@(_Z5mul24v)
        /*0014*/ 	.word	0x00000000


	//----- nvinfo : EIATTR_MIN_STACK_SIZE
	.align		4
.L_3:
        /*0018*/ 	.byte	0x04, 0x12
        /*001a*/ 	.short	(.L_5 - .L_4)
	.align		4
.L_4:
        /*001c*/ 	.word	index@(_Z5mul24v)
        /*0020*/ 	.word	0x00000000
.L_5:


//--------------------- .nv.compat                --------------------------
	.section	.nv.compat,"",@"SHT_CUDA_COMPAT_INFO"
	.align	4
        /*0000*/ 	.byte	0x02, 0x09, 0x00, 0x00, 0x02, 0x02, 0x01, 0x00, 0x02, 0x05, 0x05, 0x00, 0x03, 0x07, 0x01, 0x01
        /*0010*/ 	.byte	0x02, 0x03, 0x00, 0x00, 0x02, 0x06, 0x01, 0x00, 0x04, 0x0b, 0x08, 0x00, 0x09, 0x00, 0x00, 0x00
        /*0020*/ 	.byte	0x00, 0x00, 0x00, 0x00


//--------------------- .nv.info._Z5mul24v        --------------------------
	.section	.nv.info._Z5mul24v,"",@"SHT_CUDA_INFO"
	.sectionflags	@""
	.align	4


	//----- nvinfo : EIATTR_CUDA_API_VERSION
	.align		4
        /*0000*/ 	.byte	0x04, 0x37
        /*0002*/ 	.short	(.L_7 - .L_6)
.L_6:
        /*0004*/ 	.word	0x00000082


	//----- nvinfo : EIATTR_SPARSE_MMA_MASK
	.align		4
.L_7:
        /*0008*/ 	.byte	0x03, 0x50
        /*000a*/ 	.short	0x0000


	//----- nvinfo : EIATTR_MAXREG_COUNT
	.align		4
        /*000c*/ 	.byte	0x03, 0x1b
        /*000e*/ 	.short	0x00ff


	//----- nvinfo : EIATTR_MERCURY_ISA_VERSION
	.align		4
        /*0010*/ 	.byte	0x03, 0x5f
        /*0012*/ 	.short	0x0101


	//----- nvinfo : EIATTR_VRC_CTA_INIT_COUNT
	.align		4
        /*0014*/ 	.byte	0x02, 0x4a
	.zero		1
	.zero		1


	//----- nvinfo : EIATTR_EXIT_INSTR_OFFSETS
	.align		4
        /*0018*/ 	.byte	0x04, 0x1c
        /*001a*/ 	.short	(.L_9 - .L_8)


	//   ....[0]....
.L_8:
        /*001c*/ 	.word	0x00000010


	//----- nvinfo : EIATTR_SW_WAR
	.align		4
.L_9:
        /*0020*/ 	.byte	0x04, 0x36
        /*0022*/ 	.short	(.L_11 - .L_10)
.L_10:
        /*0024*/ 	.word	0x00000008
.L_11:


//--------------------- .nv.callgraph             --------------------------
	.section	.nv.callgraph,"",@"SHT_CUDA_CALLGRAPH"
	.align	4
	.sectionentsize	8
	.align		4
        /*0000*/ 	.word	0x00000000
	.align		4
        /*0004*/ 	.word	0xffffffff
	.align		4
        /*0008*/ 	.word	0x00000000
	.align		4
        /*000c*/ 	.word	0xfffffffe
	.align		4
        /*0010*/ 	.word	0x00000000
	.align		4
        /*0014*/ 	.word	0xfffffffd
	.align		4
        /*0018*/ 	.word	0x00000000
	.align		4
        /*001c*/ 	.word	0xfffffffc


//--------------------- .text._Z5mul24v           --------------------------
	.section	.text._Z5mul24v,"ax",@progbits
	.align	128
        .global         _Z5mul24v
        .type           _Z5mul24v,@function
        .size           _Z5mul24v,(.L_x_1 - _Z5mul24v)
        .other          _Z5mul24v,@"STO_CUDA_ENTRY STV_DEFAULT"
_Z5mul24v:
.text._Z5mul24v:
[----:B------:R-:W-:Y:S01]  /*0000*/  LDC R1, c[0x0][0x37c] ;  /* 0x0000df00ff017b82 */ /* 0x000fe20000000800 */
[----:B------:R-:W-:Y:S05]  /*0010*/  EXIT ;  /* 0x000000000000794d */ /* 0x000fea0003800000 */
.L_x_0:
[----:B------:R-:W-:-:S00]  /*0020*/  BRA `(.L_x_0) ;  /* 0xfffffffc00fc7947 */ /* 0x000fc0000383ffff */
[----:B------:R-:W-:-:S00]  /*0030*/  NOP ;  /* 0x0000000000007918 */ /* 0x000fc00000000000 */
        /* <DEDUP_REMOVED lines=12> */
.L_x_1:


//--------------------- .nv.shared.reserved.0     --------------------------
	.section	.nv.shared.reserved.0,"aw",@nobits
	.weak		__nv_reservedSMEM_offset_0_alias
	.size		__nv_reservedSMEM_offset_0_alias, 0, 64
	.other		__nv_reservedSMEM_offset_0_alias,@"STO_CUDA_RESERVED_SHARED STV_DEFAULT"
__nv_reservedSMEM_offset_0_alias:
	.zero		0
	.zero		64


//--------------------- .nv.constant0._Z5mul24v   --------------------------
	.section	.nv.constant0._Z5mul24v,"a",@progbits
	.sectionflags	@""
	.align	4
.nv.constant0._Z5mul24v:
	.zero		896


//--------------------- SYMBOLS --------------------------

	.type		.nv.reservedSmem.offset0,@object
	.size		.nv.reservedSmem.offset0,0x4
